//
// Generated by NVIDIA NVVM Compiler
//
// Compiler Build ID: CL-36424714
// Cuda compilation tools, release 13.0, V13.0.88
// Based on NVVM 20.0.0
//

.version 9.0
.target sm_100
.address_size 64

	// .globl	_Z10add_kernelPfS_S_

.visible .entry _Z10add_kernelPfS_S_(
	.param .u64 .ptr .align 1 _Z10add_kernelPfS_S__param_0,
	.param .u64 .ptr .align 1 _Z10add_kernelPfS_S__param_1,
	.param .u64 .ptr .align 1 _Z10add_kernelPfS_S__param_2
)
{
	.reg .b32 	%r<2>;
	.reg .b32 	%f<4>;
	.reg .b64 	%rd<11>;

	ld.param.u64 	%rd1, [_Z10add_kernelPfS_S__param_0];
	ld.param.u64 	%rd2, [_Z10add_kernelPfS_S__param_1];
	ld.param.u64 	%rd3, [_Z10add_kernelPfS_S__param_2];
	cvta.to.global.u64 	%rd4, %rd1;
	cvta.to.global.u64 	%rd5, %rd3;
	cvta.to.global.u64 	%rd6, %rd2;
	mov.u32 	%r1, %tid.x;
	mul.wide.u32 	%rd7, %r1, 4;
	add.s64 	%rd8, %rd6, %rd7;
	ld.global.f32 	%f1, [%rd8];
	add.s64 	%rd9, %rd5, %rd7;
	ld.global.f32 	%f2, [%rd9];
	add.f32 	%f3, %f1, %f2;
	add.s64 	%rd10, %rd4, %rd7;
	st.global.f32 	[%rd10], %f3;
	ret;

}
	// .globl	_Z10init_arrayPfS_7a_class
.visible .entry _Z10init_arrayPfS_7a_class(
	.param .u64 .ptr .align 1 _Z10init_arrayPfS_7a_class_param_0,
	.param .u64 .ptr .align 1 _Z10init_arrayPfS_7a_class_param_1,
	.param .align 8 .b8 _Z10init_arrayPfS_7a_class_param_2[16]
)
{
	.reg .b32 	%r<3>;
	.reg .b32 	%f<2>;
	.reg .b64 	%rd<8>;
	.reg .b64 	%fd<2>;

	ld.param.f64 	%fd1, [_Z10init_arrayPfS_7a_class_param_2+8];
	ld.param.u64 	%rd1, [_Z10init_arrayPfS_7a_class_param_0];
	ld.param.u64 	%rd2, [_Z10init_arrayPfS_7a_class_param_1];
	cvta.to.global.u64 	%rd3, %rd2;
	cvta.to.global.u64 	%rd4, %rd1;
	mov.u32 	%r1, %tid.x;
	mul.wide.u32 	%rd5, %r1, 4;
	add.s64 	%rd6, %rd4, %rd5;
	mov.b32 	%r2, 1065353216;
	st.global.u32 	[%rd6], %r2;
	cvt.rn.f32.f64 	%f1, %fd1;
	add.s64 	%rd7, %rd3, %rd5;
	st.global.f32 	[%rd7], %f1;
	ret;

}


// ===== COMPILED SASS (sm_100) =====

	.target	sm_100

	.elftype	@"ET_EXEC"


//--------------------- .note.nv.tkinfo           --------------------------
	.section	.note.nv.tkinfo,"",@"SHT_NOTE"
	.sectionflags	@"SHF_NOTE_NV_TKINFO"
	.tkinfo
        /*0018*/ 	.word	0x00000002
        /*0030*/ 	.string	""
        /*0030*/ 	.string	"ptxas"
        /*0030*/ 	.string	"Cuda compilation tools, release 13.0, V13.0.88"
        /*0030*/ 	.string	"Build cuda_13.0.r13.0/compiler.36424714_0"
        /*0030*/ 	.string	"-arch sm_100 -m 64 "



//--------------------- .note.nv.cuinfo           --------------------------
	.section	.note.nv.cuinfo,"",@"SHT_NOTE"
	.sectionflags	@"SHF_NOTE_NV_CUINFO"
        /*0018*/ 	.short	0x0002
        /*001a*/ 	.short	0x0064
        /*001c*/ 	.short	0x0082
	.zero		2


//--------------------- .nv.info                  --------------------------
	.section	.nv.info,"",@"SHT_CUDA_INFO"
	.align	4


	//----- nvinfo : EIATTR_REGCOUNT
	.align		4
        /*0000*/ 	.byte	0x04, 0x2f
        /*0002*/ 	.short	(.L_1 - .L_0)
	.align		4
.L_0:
        /*0004*/ 	.word	index@(_Z10add_kernelPfS_S_)
        /*0008*/ 	.word	0x0000000c


	//----- nvinfo : EIATTR_FRAME_SIZE
	.align		4
.L_1:
        /*000c*/ 	.byte	0x04, 0x11
        /*000e*/ 	.short	(.L_3 - .L_2)
	.align		4
.L_2:
        /*0010*/ 	.word	index@(_Z10add_kernelPfS_S_)
        /*0014*/ 	.word	0x00000000


	//----- nvinfo : EIATTR_REGCOUNT
	.align		4
.L_3:
        /*0018*/ 	.byte	0x04, 0x2f
        /*001a*/ 	.short	(.L_5 - .L_4)
	.align		4
.L_4:
        /*001c*/ 	.word	index@(_Z10init_arrayPfS_7a_class)
        /*0020*/ 	.word	0x0000000e


	//----- nvinfo : EIATTR_FRAME_SIZE
	.align		4
.L_5:
        /*0024*/ 	.byte	0x04, 0x11
        /*0026*/ 	.short	(.L_7 - .L_6)
	.align		4
.L_6:
        /*0028*/ 	.word	index@(_Z10init_arrayPfS_7a_class)
        /*002c*/ 	.word	0x00000000


	//----- nvinfo : EIATTR_MIN_STACK_SIZE
	.align		4
.L_7:
        /*0030*/ 	.byte	0x04, 0x12
        /*0032*/ 	.short	(.L_9 - .L_8)
	.align		4
.L_8:
        /*0034*/ 	.word	index@(_Z10init_arrayPfS_7a_class)
        /*0038*/ 	.word	0x00000000


	//----- nvinfo : EIATTR_MIN_STACK_SIZE
	.align		4
.L_9:
        /*003c*/ 	.byte	0x04, 0x12
        /*003e*/ 	.short	(.L_11 - .L_10)
	.align		4
.L_10:
        /*0040*/ 	.word	index@(_Z10add_kernelPfS_S_)
        /*0044*/ 	.word	0x00000000
.L_11:


//--------------------- .nv.compat                --------------------------
	.section	.nv.compat,"",@"SHT_CUDA_COMPAT_INFO"
	.align	4
        /*0000*/ 	.byte	0x02, 0x09, 0x00, 0x00, 0x02, 0x02, 0x01, 0x00, 0x02, 0x05, 0x05, 0x00, 0x03, 0x07, 0x01, 0x01
        /*0010*/ 	.byte	0x02, 0x03, 0x00, 0x00, 0x02, 0x06, 0x01, 0x00, 0x04, 0x0b, 0x08, 0x00, 0x09, 0x00, 0x00, 0x00
        /*0020*/ 	.byte	0x00, 0x00, 0x00, 0x00


//--------------------- .nv.info._Z10init_arrayPfS_7a_class --------------------------
	.section	.nv.info._Z10init_arrayPfS_7a_class,"",@"SHT_CUDA_INFO"
	.sectionflags	@""
	.align	4


	//----- nvinfo : EIATTR_CUDA_API_VERSION
	.align		4
        /*0000*/ 	.byte	0x04, 0x37
        /*0002*/ 	.short	(.L_13 - .L_12)
.L_12:
        /*0004*/ 	.word	0x00000082


	//----- nvinfo : EIATTR_KPARAM_INFO
	.align		4
.L_13:
        /*0008*/ 	.byte	0x04, 0x17
        /*000a*/ 	.short	(.L_15 - .L_14)
.L_14:
        /*000c*/ 	.word	0x00000000
        /*0010*/ 	.short	0x0002
        /*0012*/ 	.short	0x0010
        /*0014*/ 	.byte	0x00, 0xf0, 0x41, 0x00


	//----- nvinfo : EIATTR_KPARAM_INFO
	.align		4
.L_15:
        /*0018*/ 	.byte	0x04, 0x17
        /*001a*/ 	.short	(.L_17 - .L_16)
.L_16:
        /*001c*/ 	.word	0x00000000
        /*0020*/ 	.short	0x0001
        /*0022*/ 	.short	0x0008
        /*0024*/ 	.byte	0x00, 0xf5, 0x21, 0x00


	//----- nvinfo : EIATTR_KPARAM_INFO
	.align		4
.L_17:
        /*0028*/ 	.byte	0x04, 0x17
        /*002a*/ 	.short	(.L_19 - .L_18)
.L_18:
        /*002c*/ 	.word	0x00000000
        /*0030*/ 	.short	0x0000
        /*0032*/ 	.short	0x0000
        /*0034*/ 	.byte	0x00, 0xf5, 0x21, 0x00


	//----- nvinfo : EIATTR_SPARSE_MMA_MASK
	.align		4
.L_19:
        /*0038*/ 	.byte	0x03, 0x50
        /*003a*/ 	.short	0x0000


	//----- nvinfo : EIATTR_MAXREG_COUNT
	.align		4
        /*003c*/ 	.byte	0x03, 0x1b
        /*003e*/ 	.short	0x00ff


	//----- nvinfo : EIATTR_MERCURY_ISA_VERSION
	.align		4
        /*0040*/ 	.byte	0x03, 0x5f
        /*0042*/ 	.short	0x0101


	//----- nvinfo : EIATTR_VRC_CTA_INIT_COUNT
	.align		4
        /*0044*/ 	.byte	0x02, 0x4a
	.zero		1
	.zero		1


	//----- nvinfo : EIATTR_EXIT_INSTR_OFFSETS
	.align		4
        /*0048*/ 	.byte	0x04, 0x1c
        /*004a*/ 	.short	(.L_21 - .L_20)


	//   ....[0]....
.L_20:
        /*004c*/ 	.word	0x000000c0


	//----- nvinfo : EIATTR_CBANK_PARAM_SIZE
	.align		4
.L_21:
        /*0050*/ 	.byte	0x03, 0x19
        /*0052*/ 	.short	0x0020


	//----- nvinfo : EIATTR_PARAM_CBANK
	.align		4
        /*0054*/ 	.byte	0x04, 0x0a
        /*0056*/ 	.short	(.L_23 - .L_22)
	.align		4
.L_22:
        /*0058*/ 	.word	index@(.nv.constant0._Z10init_arrayPfS_7a_class)
        /*005c*/ 	.short	0x0380
        /*005e*/ 	.short	0x0020


	//----- nvinfo : EIATTR_SW_WAR
	.align		4
.L_23:
        /*0060*/ 	.byte	0x04, 0x36
        /*0062*/ 	.short	(.L_25 - .L_24)
.L_24:
        /*0064*/ 	.word	0x00000008
.L_25:


//--------------------- .nv.info._Z10add_kernelPfS_S_ --------------------------
	.section	.nv.info._Z10add_kernelPfS_S_,"",@"SHT_CUDA_INFO"
	.sectionflags	@""
	.align	4


	//----- nvinfo : EIATTR_CUDA_API_VERSION
	.align		4
        /*0000*/ 	.byte	0x04, 0x37
        /*0002*/ 	.short	(.L_27 - .L_26)
.L_26:
        /*0004*/ 	.word	0x00000082


	//----- nvinfo : EIATTR_KPARAM_INFO
	.align		4
.L_27:
        /*0008*/ 	.byte	0x04, 0x17
        /*000a*/ 	.short	(.L_29 - .L_28)
.L_28:
        /*000c*/ 	.word	0x00000000
        /*0010*/ 	.short	0x0002
        /*0012*/ 	.short	0x0010
        /*0014*/ 	.byte	0x00, 0xf5, 0x21, 0x00


	//----- nvinfo : EIATTR_KPARAM_INFO
	.align		4
.L_29:
        /*0018*/ 	.byte	0x04, 0x17
        /*001a*/ 	.short	(.L_31 - .L_30)
.L_30:
        /*001c*/ 	.word	0x00000000
        /*0020*/ 	.short	0x0001
        /*0022*/ 	.short	0x0008
        /*0024*/ 	.byte	0x00, 0xf5, 0x21, 0x00


	//----- nvinfo : EIATTR_KPARAM_INFO
	.align		4
.L_31:
        /*0028*/ 	.byte	0x04, 0x17
        /*002a*/ 	.short	(.L_33 - .L_32)
.L_32:
        /*002c*/ 	.word	0x00000000
        /*0030*/ 	.short	0x0000
        /*0032*/ 	.short	0x0000
        /*0034*/ 	.byte	0x00, 0xf5, 0x21, 0x00


	//----- nvinfo : EIATTR_SPARSE_MMA_MASK
	.align		4
.L_33:
        /*0038*/ 	.byte	0x03, 0x50
        /*003a*/ 	.short	0x0000


	//----- nvinfo : EIATTR_MAXREG_COUNT
	.align		4
        /*003c*/ 	.byte	0x03, 0x1b
        /*003e*/ 	.short	0x00ff


	//----- nvinfo : EIATTR_MERCURY_ISA_VERSION
	.align		4
        /*0040*/ 	.byte	0x03, 0x5f
        /*0042*/ 	.short	0x0101


	//----- nvinfo : EIATTR_VRC_CTA_INIT_COUNT
	.align		4
        /*0044*/ 	.byte	0x02, 0x4a
	.zero		1
	.zero		1


	//----- nvinfo : EIATTR_EXIT_INSTR_OFFSETS
	.align		4
        /*0048*/ 	.byte	0x04, 0x1c
        /*004a*/ 	.short	(.L_35 - .L_34)


	//   ....[0]....
.L_34:
        /*004c*/ 	.word	0x000000d0


	//----- nvinfo : EIATTR_CBANK_PARAM_SIZE
	.align		4
.L_35:
        /*0050*/ 	.byte	0x03, 0x19
        /*0052*/ 	.short	0x0018


	//----- nvinfo : EIATTR_PARAM_CBANK
	.align		4
        /*0054*/ 	.byte	0x04, 0x0a
        /*0056*/ 	.short	(.L_37 - .L_36)
	.align		4
.L_36:
        /*0058*/ 	.word	index@(.nv.constant0._Z10add_kernelPfS_S_)
        /*005c*/ 	.short	0x0380
        /*005e*/ 	.short	0x0018


	//----- nvinfo : EIATTR_SW_WAR
	.align		4
.L_37:
        /*0060*/ 	.byte	0x04, 0x36
        /*0062*/ 	.short	(.L_39 - .L_38)
.L_38:
        /*0064*/ 	.word	0x00000008
.L_39:


//--------------------- .nv.callgraph             --------------------------
	.section	.nv.callgraph,"",@"SHT_CUDA_CALLGRAPH"
	.align	4
	.sectionentsize	8
	.align		4
        /*0000*/ 	.word	0x00000000
	.align		4
        /*0004*/ 	.word	0xffffffff
	.align		4
        /*0008*/ 	.word	0x00000000
	.align		4
        /*000c*/ 	.word	0xfffffffe
	.align		4
        /*0010*/ 	.word	0x00000000
	.align		4
        /*0014*/ 	.word	0xfffffffd
	.align		4
        /*0018*/ 	.word	0x00000000
	.align		4
        /*001c*/ 	.word	0xfffffffc


//--------------------- .text._Z10init_arrayPfS_7a_class --------------------------
	.section	.text._Z10init_arrayPfS_7a_class,"ax",@progbits
	.align	128
        .global         _Z10init_arrayPfS_7a_class
        .type           _Z10init_arrayPfS_7a_class,@function
        .size           _Z10init_arrayPfS_7a_class,(.L_x_2 - _Z10init_arrayPfS_7a_class)
        .other          _Z10init_arrayPfS_7a_class,@"STO_CUDA_ENTRY STV_DEFAULT"
_Z10init_arrayPfS_7a_class:
.text._Z10init_arrayPfS_7a_class:
[----:B------:R-:W-:Y:S01]  /*0000*/  LDC R1, c[0x0][0x37c] ;  /* 0x0000df00ff017b82 */ /* 0x000fe20000000800 */
[----:B------:R-:W0:Y:S01]  /*0010*/  S2R R9, SR_TID.X ;  /* 0x0000000000097919 */ /* 0x000e220000002100 */
[----:B------:R-:W1:Y:S06]  /*0020*/  LDCU.64 UR6, c[0x0][0x398] ;  /* 0x00007300ff0677ac */ /* 0x000e6c0008000a00 */
[----:B------:R-:W0:Y:S01]  /*0030*/  LDC.64 R2, c[0x0][0x380] ;  /* 0x0000e000ff027b82 */ /* 0x000e220000000a00 */
[----:B------:R-:W-:Y:S01]  /*0040*/  HFMA2 R11, -RZ, RZ, 1.875, 0 ;  /* 0x3f800000ff0b7431 */ /* 0x000fe200000001ff */
[----:B------:R-:W2:Y:S06]  /*0050*/  LDCU.64 UR4, c[0x0][0x358] ;  /* 0x00006b00ff0477ac */ /* 0x000eac0008000a00 */
[----:B------:R-:W3:Y:S01]  /*0060*/  LDC.64 R4, c[0x0][0x388] ;  /* 0x0000e200ff047b82 */ /* 0x000ee20000000a00 */
[----:B-1----:R-:W1:Y:S01]  /*0070*/  F2F.F32.F64 R7, UR6 ;  /* 0x0000000600077d10 */ /* 0x002e620008301000 */
[----:B0-----:R-:W-:-:S04]  /*0080*/  IMAD.WIDE.U32 R2, R9, 0x4, R2 ;  /* 0x0000000409027825 */ /* 0x001fc800078e0002 */
[----:B---3--:R-:W-:Y:S01]  /*0090*/  IMAD.WIDE.U32 R4, R9, 0x4, R4 ;  /* 0x0000000409047825 */ /* 0x008fe200078e0004 */
[----:B--2---:R-:W-:Y:S04]  /*00a0*/  STG.E desc[UR4][R2.64], R11 ;  /* 0x0000000b02007986 */ /* 0x004fe8000c101904 */
[----:B-1----:R-:W-:Y:S01]  /*00b0*/  STG.E desc[UR4][R4.64], R7 ;  /* 0x0000000704007986 */ /* 0x002fe2000c101904 */
[----:B------:R-:W-:Y:S05]  /*00c0*/  EXIT ;  /* 0x000000000000794d */ /* 0x000fea0003800000 */
.L_x_0:
[----:B------:R-:W-:-:S00]  /*00d0*/  BRA `(.L_x_0) ;  /* 0xfffffffc00fc7947 */ /* 0x000fc0000383ffff */
[----:B------:R-:W-:-:S00]  /*00e0*/  NOP ;  /* 0x0000000000007918 */ /* 0x000fc00000000000 */
        /* <DEDUP_REMOVED lines=9> */
.L_x_2:


//--------------------- .text._Z10add_kernelPfS_S_ --------------------------
	.section	.text._Z10add_kernelPfS_S_,"ax",@progbits
	.align	128
        .global         _Z10add_kernelPfS_S_
        .type           _Z10add_kernelPfS_S_,@function
        .size           _Z10add_kernelPfS_S_,(.L_x_3 - _Z10add_kernelPfS_S_)
        .other          _Z10add_kernelPfS_S_,@"STO_CUDA_ENTRY STV_DEFAULT"
_Z10add_kernelPfS_S_:
.text._Z10add_kernelPfS_S_:
[----:B------:R-:W-:Y:S01]  /*0000*/  LDC R1, c[0x0][0x37c] ;  /* 0x0000df00ff017b82 */ /* 0x000fe20000000800 */
[----:B------:R-:W0:Y:S07]  /*0010*/  S2R R9, SR_TID.X ;  /* 0x0000000000097919 */ /* 0x000e2e0000002100 */
[----:B------:R-:W0:Y:S01]  /*0020*/  LDC.64 R2, c[0x0][0x388] ;  /* 0x0000e200ff027b82 */ /* 0x000e220000000a00 */
[----:B------:R-:W1:Y:S07]  /*0030*/  LDCU.64 UR4, c[0x0][0x358] ;  /* 0x00006b00ff0477ac */ /* 0x000e6e0008000a00 */
[----:B------:R-:W2:Y:S08]  /*0040*/  LDC.64 R4, c[0x0][0x390] ;  /* 0x0000e400ff047b82 */ /* 0x000eb00000000a00 */
[----:B------:R-:W3:Y:S01]  /*0050*/  LDC.64 R6, c[0x0][0x380] ;  /* 0x0000e000ff067b82 */ /* 0x000ee20000000a00 */
[----:B0-----:R-:W-:-:S04]  /*0060*/  IMAD.WIDE.U32 R2, R9, 0x4, R2 ;  /* 0x0000000409027825 */ /* 0x001fc800078e0002 */
[C---:B--2---:R-:W-:Y:S02]  /*0070*/  IMAD.WIDE.U32 R4, R9.reuse, 0x4, R4 ;  /* 0x0000000409047825 */ /* 0x044fe400078e0004 */
[----:B-1----:R-:W2:Y:S04]  /*0080*/  LDG.E R2, desc[UR4][R2.64] ;  /* 0x0000000402027981 */ /* 0x002ea8000c1e1900 */
[----:B------:R-:W2:Y:S01]  /*0090*/  LDG.E R5, desc[UR4][R4.64] ;  /* 0x0000000404057981 */ /* 0x000ea2000c1e1900 */
[----:B---3--:R-:W-:-:S04]  /*00a0*/  IMAD.WIDE.U32 R6, R9, 0x4, R6 ;  /* 0x0000000409067825 */ /* 0x008fc800078e0006 */
[----:B--2---:R-:W-:-:S05]  /*00b0*/  FADD R9, R2, R5 ;  /* 0x0000000502097221 */ /* 0x004fca0000000000 */
[----:B------:R-:W-:Y:S01]  /*00c0*/  STG.E desc[UR4][R6.64], R9 ;  /* 0x0000000906007986 */ /* 0x000fe2000c101904 */
[----:B------:R-:W-:Y:S05]  /*00d0*/  EXIT ;  /* 0x000000000000794d */ /* 0x000fea0003800000 */
.L_x_1:
        /* <DEDUP_REMOVED lines=10> */
.L_x_3:


//--------------------- .nv.shared.reserved.0     --------------------------
	.section	.nv.shared.reserved.0,"aw",@nobits
	.weak		__nv_reservedSMEM_offset_0_alias
	.size		__nv_reservedSMEM_offset_0_alias, 0, 64
	.other		__nv_reservedSMEM_offset_0_alias,@"STO_CUDA_RESERVED_SHARED STV_DEFAULT"
__nv_reservedSMEM_offset_0_alias:
	.zero		0
	.zero		64


//--------------------- .nv.constant0._Z10init_arrayPfS_7a_class --------------------------
	.section	.nv.constant0._Z10init_arrayPfS_7a_class,"a",@progbits
	.sectionflags	@""
	.align	4
.nv.constant0._Z10init_arrayPfS_7a_class:
	.zero		928


//--------------------- .nv.constant0._Z10add_kernelPfS_S_ --------------------------
	.section	.nv.constant0._Z10add_kernelPfS_S_,"a",@progbits
	.sectionflags	@""
	.align	4
.nv.constant0._Z10add_kernelPfS_S_:
	.zero		920


//--------------------- SYMBOLS --------------------------

	.type		.nv.reservedSmem.offset0,@object
	.size		.nv.reservedSmem.offset0,0x4
